//
// Generated by NVIDIA NVVM Compiler
//
// Compiler Build ID: CL-36424714
// Cuda compilation tools, release 13.0, V13.0.88
// Based on NVVM 20.0.0
//

.version 9.0
.target sm_100
.address_size 64

	// .globl	_Z6kernelPfS_S_i
.global .attribute(.managed) .align 4 .u32 gd = 23;

.visible .entry _Z6kernelPfS_S_i(
	.param .u64 .ptr .align 1 _Z6kernelPfS_S_i_param_0,
	.param .u64 .ptr .align 1 _Z6kernelPfS_S_i_param_1,
	.param .u64 .ptr .align 1 _Z6kernelPfS_S_i_param_2,
	.param .u32 _Z6kernelPfS_S_i_param_3
)
{
	.reg .pred 	%p<2>;
	.reg .b32 	%r<6>;
	.reg .b32 	%f<4>;
	.reg .b64 	%rd<11>;

	ld.param.u64 	%rd1, [_Z6kernelPfS_S_i_param_0];
	ld.param.u64 	%rd2, [_Z6kernelPfS_S_i_param_1];
	ld.param.u64 	%rd3, [_Z6kernelPfS_S_i_param_2];
	ld.param.u32 	%r2, [_Z6kernelPfS_S_i_param_3];
	mov.u32 	%r3, %ctaid.x;
	mov.u32 	%r4, %ntid.x;
	mov.u32 	%r5, %tid.x;
	mad.lo.s32 	%r1, %r3, %r4, %r5;
	setp.ge.s32 	%p1, %r1, %r2;
	@%p1 bra 	$L__BB0_2;
	cvta.to.global.u64 	%rd4, %rd1;
	cvta.to.global.u64 	%rd5, %rd2;
	cvta.to.global.u64 	%rd6, %rd3;
	mul.wide.s32 	%rd7, %r1, 4;
	add.s64 	%rd8, %rd4, %rd7;
	ld.global.f32 	%f1, [%rd8];
	add.s64 	%rd9, %rd5, %rd7;
	ld.global.f32 	%f2, [%rd9];
	add.f32 	%f3, %f1, %f2;
	add.s64 	%rd10, %rd6, %rd7;
	st.global.f32 	[%rd10], %f3;
$L__BB0_2:
	ret;

}
	// .globl	_Z5printPi
.visible .entry _Z5printPi(
	.param .u64 .ptr .align 1 _Z5printPi_param_0
)
{
	.reg .b32 	%r<2>;
	.reg .b64 	%rd<3>;

	ld.param.u64 	%rd1, [_Z5printPi_param_0];
	cvta.to.global.u64 	%rd2, %rd1;
	mov.u32 	%r1, %nctaid.x;
	st.global.u32 	[%rd2], %r1;
	ret;

}


// ===== COMPILED SASS (sm_100) =====

	.target	sm_100

	.elftype	@"ET_EXEC"


//--------------------- .note.nv.tkinfo           --------------------------
	.section	.note.nv.tkinfo,"",@"SHT_NOTE"
	.sectionflags	@"SHF_NOTE_NV_TKINFO"
	.tkinfo
        /*0018*/ 	.word	0x00000002
        /*0030*/ 	.string	""
        /*0030*/ 	.string	"ptxas"
        /*0030*/ 	.string	"Cuda compilation tools, release 13.0, V13.0.88"
        /*0030*/ 	.string	"Build cuda_13.0.r13.0/compiler.36424714_0"
        /*0030*/ 	.string	"-arch sm_100 -m 64 "



//--------------------- .note.nv.cuinfo           --------------------------
	.section	.note.nv.cuinfo,"",@"SHT_NOTE"
	.sectionflags	@"SHF_NOTE_NV_CUINFO"
        /*0018*/ 	.short	0x0002
        /*001a*/ 	.short	0x0064
        /*001c*/ 	.short	0x0082
	.zero		2


//--------------------- .nv.info                  --------------------------
	.section	.nv.info,"",@"SHT_CUDA_INFO"
	.align	4


	//----- nvinfo : EIATTR_REGCOUNT
	.align		4
        /*0000*/ 	.byte	0x04, 0x2f
        /*0002*/ 	.short	(.L_2 - .L_1)
	.align		4
.L_1:
        /*0004*/ 	.word	index@(_Z6kernelPfS_S_i)
        /*0008*/ 	.word	0x0000000c


	//----- nvinfo : EIATTR_FRAME_SIZE
	.align		4
.L_2:
        /*000c*/ 	.byte	0x04, 0x11
        /*000e*/ 	.short	(.L_4 - .L_3)
	.align		4
.L_3:
        /*0010*/ 	.word	index@(_Z6kernelPfS_S_i)
        /*0014*/ 	.word	0x00000000


	//----- nvinfo : EIATTR_REGCOUNT
	.align		4
.L_4:
        /*0018*/ 	.byte	0x04, 0x2f
        /*001a*/ 	.short	(.L_6 - .L_5)
	.align		4
.L_5:
        /*001c*/ 	.word	index@(_Z5printPi)
        /*0020*/ 	.word	0x00000008


	//----- nvinfo : EIATTR_FRAME_SIZE
	.align		4
.L_6:
        /*0024*/ 	.byte	0x04, 0x11
        /*0026*/ 	.short	(.L_8 - .L_7)
	.align		4
.L_7:
        /*0028*/ 	.word	index@(_Z5printPi)
        /*002c*/ 	.word	0x00000000


	//----- nvinfo : EIATTR_MIN_STACK_SIZE
	.align		4
.L_8:
        /*0030*/ 	.byte	0x04, 0x12
        /*0032*/ 	.short	(.L_10 - .L_9)
	.align		4
.L_9:
        /*0034*/ 	.word	index@(_Z5printPi)
        /*0038*/ 	.word	0x00000000


	//----- nvinfo : EIATTR_MIN_STACK_SIZE
	.align		4
.L_10:
        /*003c*/ 	.byte	0x04, 0x12
        /*003e*/ 	.short	(.L_12 - .L_11)
	.align		4
.L_11:
        /*0040*/ 	.word	index@(_Z6kernelPfS_S_i)
        /*0044*/ 	.word	0x00000000
.L_12:


//--------------------- .nv.compat                --------------------------
	.section	.nv.compat,"",@"SHT_CUDA_COMPAT_INFO"
	.align	4
        /*0000*/ 	.byte	0x02, 0x09, 0x00, 0x00, 0x02, 0x02, 0x01, 0x00, 0x02, 0x05, 0x05, 0x00, 0x03, 0x07, 0x01, 0x01
        /*0010*/ 	.byte	0x02, 0x03, 0x00, 0x00, 0x02, 0x06, 0x01, 0x00, 0x04, 0x0b, 0x08, 0x00, 0x09, 0x00, 0x00, 0x00
        /*0020*/ 	.byte	0x00, 0x00, 0x00, 0x00


//--------------------- .nv.info._Z5printPi       --------------------------
	.section	.nv.info._Z5printPi,"",@"SHT_CUDA_INFO"
	.sectionflags	@""
	.align	4


	//----- nvinfo : EIATTR_CUDA_API_VERSION
	.align		4
        /*0000*/ 	.byte	0x04, 0x37
        /*0002*/ 	.short	(.L_14 - .L_13)
.L_13:
        /*0004*/ 	.word	0x00000082


	//----- nvinfo : EIATTR_KPARAM_INFO
	.align		4
.L_14:
        /*0008*/ 	.byte	0x04, 0x17
        /*000a*/ 	.short	(.L_16 - .L_15)
.L_15:
        /*000c*/ 	.word	0x00000000
        /*0010*/ 	.short	0x0000
        /*0012*/ 	.short	0x0000
        /*0014*/ 	.byte	0x00, 0xf5, 0x21, 0x00


	//----- nvinfo : EIATTR_SPARSE_MMA_MASK
	.align		4
.L_16:
        /*0018*/ 	.byte	0x03, 0x50
        /*001a*/ 	.short	0x0000


	//----- nvinfo : EIATTR_MAXREG_COUNT
	.align		4
        /*001c*/ 	.byte	0x03, 0x1b
        /*001e*/ 	.short	0x00ff


	//----- nvinfo : EIATTR_MERCURY_ISA_VERSION
	.align		4
        /*0020*/ 	.byte	0x03, 0x5f
        /*0022*/ 	.short	0x0101


	//----- nvinfo : EIATTR_VRC_CTA_INIT_COUNT
	.align		4
        /*0024*/ 	.byte	0x02, 0x4a
	.zero		1
	.zero		1


	//----- nvinfo : EIATTR_EXIT_INSTR_OFFSETS
	.align		4
        /*0028*/ 	.byte	0x04, 0x1c
        /*002a*/ 	.short	(.L_18 - .L_17)


	//   ....[0]....
.L_17:
        /*002c*/ 	.word	0x00000050


	//----- nvinfo : EIATTR_CBANK_PARAM_SIZE
	.align		4
.L_18:
        /*0030*/ 	.byte	0x03, 0x19
        /*0032*/ 	.short	0x0008


	//----- nvinfo : EIATTR_PARAM_CBANK
	.align		4
        /*0034*/ 	.byte	0x04, 0x0a
        /*0036*/ 	.short	(.L_20 - .L_19)
	.align		4
.L_19:
        /*0038*/ 	.word	index@(.nv.constant0._Z5printPi)
        /*003c*/ 	.short	0x0380
        /*003e*/ 	.short	0x0008


	//----- nvinfo : EIATTR_SW_WAR
	.align		4
.L_20:
        /*0040*/ 	.byte	0x04, 0x36
        /*0042*/ 	.short	(.L_22 - .L_21)
.L_21:
        /*0044*/ 	.word	0x00000008
.L_22:


//--------------------- .nv.info._Z6kernelPfS_S_i --------------------------
	.section	.nv.info._Z6kernelPfS_S_i,"",@"SHT_CUDA_INFO"
	.sectionflags	@""
	.align	4


	//----- nvinfo : EIATTR_CUDA_API_VERSION
	.align		4
        /*0000*/ 	.byte	0x04, 0x37
        /*0002*/ 	.short	(.L_24 - .L_23)
.L_23:
        /*0004*/ 	.word	0x00000082


	//----- nvinfo : EIATTR_KPARAM_INFO
	.align		4
.L_24:
        /*0008*/ 	.byte	0x04, 0x17
        /*000a*/ 	.short	(.L_26 - .L_25)
.L_25:
        /*000c*/ 	.word	0x00000000
        /*0010*/ 	.short	0x0003
        /*0012*/ 	.short	0x0018
        /*0014*/ 	.byte	0x00, 0xf0, 0x11, 0x00


	//----- nvinfo : EIATTR_KPARAM_INFO
	.align		4
.L_26:
        /*0018*/ 	.byte	0x04, 0x17
        /*001a*/ 	.short	(.L_28 - .L_27)
.L_27:
        /*001c*/ 	.word	0x00000000
        /*0020*/ 	.short	0x0002
        /*0022*/ 	.short	0x0010
        /*0024*/ 	.byte	0x00, 0xf5, 0x21, 0x00


	//----- nvinfo : EIATTR_KPARAM_INFO
	.align		4
.L_28:
        /*0028*/ 	.byte	0x04, 0x17
        /*002a*/ 	.short	(.L_30 - .L_29)
.L_29:
        /*002c*/ 	.word	0x00000000
        /*0030*/ 	.short	0x0001
        /*0032*/ 	.short	0x0008
        /*0034*/ 	.byte	0x00, 0xf5, 0x21, 0x00


	//----- nvinfo : EIATTR_KPARAM_INFO
	.align		4
.L_30:
        /*0038*/ 	.byte	0x04, 0x17
        /*003a*/ 	.short	(.L_32 - .L_31)
.L_31:
        /*003c*/ 	.word	0x00000000
        /*0040*/ 	.short	0x0000
        /*0042*/ 	.short	0x0000
        /*0044*/ 	.byte	0x00, 0xf5, 0x21, 0x00


	//----- nvinfo : EIATTR_SPARSE_MMA_MASK
	.align		4
.L_32:
        /*0048*/ 	.byte	0x03, 0x50
        /*004a*/ 	.short	0x0000


	//----- nvinfo : EIATTR_MAXREG_COUNT
	.align		4
        /*004c*/ 	.byte	0x03, 0x1b
        /*004e*/ 	.short	0x00ff


	//----- nvinfo : EIATTR_MERCURY_ISA_VERSION
	.align		4
        /*0050*/ 	.byte	0x03, 0x5f
        /*0052*/ 	.short	0x0101


	//----- nvinfo : EIATTR_VRC_CTA_INIT_COUNT
	.align		4
        /*0054*/ 	.byte	0x02, 0x4a
	.zero		1
	.zero		1


	//----- nvinfo : EIATTR_EXIT_INSTR_OFFSETS
	.align		4
        /*0058*/ 	.byte	0x04, 0x1c
        /*005a*/ 	.short	(.L_34 - .L_33)


	//   ....[0]....
.L_33:
        /*005c*/ 	.word	0x00000070


	//   ....[1]....
        /*0060*/ 	.word	0x00000130


	//----- nvinfo : EIATTR_CBANK_PARAM_SIZE
	.align		4
.L_34:
        /*0064*/ 	.byte	0x03, 0x19
        /*0066*/ 	.short	0x001c


	//----- nvinfo : EIATTR_PARAM_CBANK
	.align		4
        /*0068*/ 	.byte	0x04, 0x0a
        /*006a*/ 	.short	(.L_36 - .L_35)
	.align		4
.L_35:
        /*006c*/ 	.word	index@(.nv.constant0._Z6kernelPfS_S_i)
        /*0070*/ 	.short	0x0380
        /*0072*/ 	.short	0x001c


	//----- nvinfo : EIATTR_SW_WAR
	.align		4
.L_36:
        /*0074*/ 	.byte	0x04, 0x36
        /*0076*/ 	.short	(.L_38 - .L_37)
.L_37:
        /*0078*/ 	.word	0x00000008
.L_38:


//--------------------- .nv.callgraph             --------------------------
	.section	.nv.callgraph,"",@"SHT_CUDA_CALLGRAPH"
	.align	4
	.sectionentsize	8
	.align		4
        /*0000*/ 	.word	0x00000000
	.align		4
        /*0004*/ 	.word	0xffffffff
	.align		4
        /*0008*/ 	.word	0x00000000
	.align		4
        /*000c*/ 	.word	0xfffffffe
	.align		4
        /*0010*/ 	.word	0x00000000
	.align		4
        /*0014*/ 	.word	0xfffffffd
	.align		4
        /*0018*/ 	.word	0x00000000
	.align		4
        /*001c*/ 	.word	0xfffffffc


//--------------------- .nv.constant4             --------------------------
	.section	.nv.constant4,"a",@progbits
	.align	8
	.align		8
.nv.constant4:
        /*0000*/ 	.dword	gd


//--------------------- .text._Z5printPi          --------------------------
	.section	.text._Z5printPi,"ax",@progbits
	.align	128
        .global         _Z5printPi
        .type           _Z5printPi,@function
        .size           _Z5printPi,(.L_x_2 - _Z5printPi)
        .other          _Z5printPi,@"STO_CUDA_ENTRY STV_DEFAULT"
_Z5printPi:
.text._Z5printPi:
[----:B------:R-:W-:Y:S08]  /*0000*/  LDC R1, c[0x0][0x37c] ;  /* 0x0000df00ff017b82 */ /* 0x000ff00000000800 */
[----:B------:R-:W0:Y:S01]  /*0010*/  LDC R5, c[0x0][0x370] ;  /* 0x0000dc00ff057b82 */ /* 0x000e220000000800 */
[----:B------:R-:W0:Y:S07]  /*0020*/  LDCU.64 UR4, c[0x0][0x358] ;  /* 0x00006b00ff0477ac */ /* 0x000e2e0008000a00 */
[----:B------:R-:W0:Y:S02]  /*0030*/  LDC.64 R2, c[0x0][0x380] ;  /* 0x0000e000ff027b82 */ /* 0x000e240000000a00 */
[----:B0-----:R-:W-:Y:S01]  /*0040*/  STG.E desc[UR4][R2.64], R5 ;  /* 0x0000000502007986 */ /* 0x001fe2000c101904 */
[----:B------:R-:W-:Y:S05]  /*0050*/  EXIT ;  /* 0x000000000000794d */ /* 0x000fea0003800000 */
.L_x_0:
[----:B------:R-:W-:-:S00]  /*0060*/  BRA `(.L_x_0) ;  /* 0xfffffffc00fc7947 */ /* 0x000fc0000383ffff */
[----:B------:R-:W-:-:S00]  /*0070*/  NOP ;  /* 0x0000000000007918 */ /* 0x000fc00000000000 */
        /* <DEDUP_REMOVED lines=8> */
.L_x_2:


//--------------------- .text._Z6kernelPfS_S_i    --------------------------
	.section	.text._Z6kernelPfS_S_i,"ax",@progbits
	.align	128
        .global         _Z6kernelPfS_S_i
        .type           _Z6kernelPfS_S_i,@function
        .size           _Z6kernelPfS_S_i,(.L_x_3 - _Z6kernelPfS_S_i)
        .other          _Z6kernelPfS_S_i,@"STO_CUDA_ENTRY STV_DEFAULT"
_Z6kernelPfS_S_i:
.text._Z6kernelPfS_S_i:
[----:B------:R-:W-:Y:S01]  /*0000*/  LDC R1, c[0x0][0x37c] ;  /* 0x0000df00ff017b82 */ /* 0x000fe20000000800 */
[----:B------:R-:W0:Y:S07]  /*0010*/  S2R R0, SR_TID.X ;  /* 0x0000000000007919 */ /* 0x000e2e0000002100 */
[----:B------:R-:W0:Y:S01]  /*0020*/  S2UR UR4, SR_CTAID.X ;  /* 0x00000000000479c3 */ /* 0x000e220000002500 */
[----:B------:R-:W1:Y:S07]  /*0030*/  LDCU UR5, c[0x0][0x398] ;  /* 0x00007300ff0577ac */ /* 0x000e6e0008000800 */
[----:B------:R-:W0:Y:S02]  /*0040*/  LDC R9, c[0x0][0x360] ;  /* 0x0000d800ff097b82 */ /* 0x000e240000000800 */
[----:B0-----:R-:W-:-:S05]  /*0050*/  IMAD R9, R9, UR4, R0 ;  /* 0x0000000409097c24 */ /* 0x001fca000f8e0200 */
[----:B-1----:R-:W-:-:S13]  /*0060*/  ISETP.GE.AND P0, PT, R9, UR5, PT ;  /* 0x0000000509007c0c */ /* 0x002fda000bf06270 */
[----:B------:R-:W-:Y:S05]  /*0070*/  @P0 EXIT ;  /* 0x000000000000094d */ /* 0x000fea0003800000 */
[----:B------:R-:W0:Y:S01]  /*0080*/  LDC.64 R2, c[0x0][0x380] ;  /* 0x0000e000ff027b82 */ /* 0x000e220000000a00 */
[----:B------:R-:W1:Y:S07]  /*0090*/  LDCU.64 UR4, c[0x0][0x358] ;  /* 0x00006b00ff0477ac */ /* 0x000e6e0008000a00 */
[----:B------:R-:W2:Y:S08]  /*00a0*/  LDC.64 R4, c[0x0][0x388] ;  /* 0x0000e200ff047b82 */ /* 0x000eb00000000a00 */
[----:B------:R-:W3:Y:S01]  /*00b0*/  LDC.64 R6, c[0x0][0x390] ;  /* 0x0000e400ff067b82 */ /* 0x000ee20000000a00 */
[----:B0-----:R-:W-:-:S06]  /*00c0*/  IMAD.WIDE R2, R9, 0x4, R2 ;  /* 0x0000000409027825 */ /* 0x001fcc00078e0202 */
[----:B-1----:R-:W4:Y:S01]  /*00d0*/  LDG.E R2, desc[UR4][R2.64] ;  /* 0x0000000402027981 */ /* 0x002f22000c1e1900 */
[----:B--2---:R-:W-:-:S06]  /*00e0*/  IMAD.WIDE R4, R9, 0x4, R4 ;  /* 0x0000000409047825 */ /* 0x004fcc00078e0204 */
[----:B------:R-:W4:Y:S01]  /*00f0*/  LDG.E R5, desc[UR4][R4.64] ;  /* 0x0000000404057981 */ /* 0x000f22000c1e1900 */
[----:B---3--:R-:W-:-:S04]  /*0100*/  IMAD.WIDE R6, R9, 0x4, R6 ;  /* 0x0000000409067825 */ /* 0x008fc800078e0206 */
[----:B----4-:R-:W-:-:S05]  /*0110*/  FADD R9, R2, R5 ;  /* 0x0000000502097221 */ /* 0x010fca0000000000 */
[----:B------:R-:W-:Y:S01]  /*0120*/  STG.E desc[UR4][R6.64], R9 ;  /* 0x0000000906007986 */ /* 0x000fe2000c101904 */
[----:B------:R-:W-:Y:S05]  /*0130*/  EXIT ;  /* 0x000000000000794d */ /* 0x000fea0003800000 */
.L_x_1:
        /* <DEDUP_REMOVED lines=12> */
.L_x_3:


//--------------------- .nv.global.init           --------------------------
	.section	.nv.global.init,"aw",@progbits
	.align	4
.nv.global.init:
	.type		gd,@object
	.size		gd,(.L_0 - gd)
	.other		gd,@"STV_DEFAULT STO_CUDA_MANAGED"
gd:
        /*0000*/ 	.byte	0x17, 0x00, 0x00, 0x00
.L_0:


//--------------------- .nv.shared.reserved.0     --------------------------
	.section	.nv.shared.reserved.0,"aw",@nobits
	.weak		__nv_reservedSMEM_offset_0_alias
	.size		__nv_reservedSMEM_offset_0_alias, 0, 64
	.other		__nv_reservedSMEM_offset_0_alias,@"STO_CUDA_RESERVED_SHARED STV_DEFAULT"
__nv_reservedSMEM_offset_0_alias:
	.zero		0
	.zero		64


//--------------------- .nv.constant0._Z5printPi  --------------------------
	.section	.nv.constant0._Z5printPi,"a",@progbits
	.sectionflags	@""
	.align	4
.nv.constant0._Z5printPi:
	.zero		904


//--------------------- .nv.constant0._Z6kernelPfS_S_i --------------------------
	.section	.nv.constant0._Z6kernelPfS_S_i,"a",@progbits
	.sectionflags	@""
	.align	4
.nv.constant0._Z6kernelPfS_S_i:
	.zero		924


//--------------------- SYMBOLS --------------------------

	.type		.nv.reservedSmem.offset0,@object
	.size		.nv.reservedSmem.offset0,0x4
